//
// Generated by NVIDIA NVVM Compiler
//
// Compiler Build ID: CL-36424714
// Cuda compilation tools, release 13.0, V13.0.88
// Based on NVVM 20.0.0
//

.version 9.0
.target sm_100
.address_size 64

	// .globl	_Z16print_gpu_valuesP6__halfS0_S0_Pf
.extern .func  (.param .b32 func_retval0) vprintf
(
	.param .b64 vprintf_param_0,
	.param .b64 vprintf_param_1
)
;
.global .align 1 .b8 $str[35] = {97, 32, 37, 102, 44, 32, 98, 32, 37, 102, 44, 32, 99, 95, 104, 97, 108, 102, 32, 37, 102, 44, 32, 99, 95, 102, 108, 111, 97, 116, 32, 37, 102, 10};

.visible .entry _Z16print_gpu_valuesP6__halfS0_S0_Pf(
	.param .u64 .ptr .align 1 _Z16print_gpu_valuesP6__halfS0_S0_Pf_param_0,
	.param .u64 .ptr .align 1 _Z16print_gpu_valuesP6__halfS0_S0_Pf_param_1,
	.param .u64 .ptr .align 1 _Z16print_gpu_valuesP6__halfS0_S0_Pf_param_2,
	.param .u64 .ptr .align 1 _Z16print_gpu_valuesP6__halfS0_S0_Pf_param_3
)
{
	.local .align 16 .b8 	__local_depot0[32];
	.reg .b64 	%SP;
	.reg .b64 	%SPL;
	.reg .b16 	%rs<4>;
	.reg .b32 	%r<3>;
	.reg .b32 	%f<5>;
	.reg .b64 	%rd<13>;
	.reg .b64 	%fd<5>;

	mov.u64 	%SPL, __local_depot0;
	cvta.local.u64 	%SP, %SPL;
	ld.param.u64 	%rd1, [_Z16print_gpu_valuesP6__halfS0_S0_Pf_param_0];
	ld.param.u64 	%rd2, [_Z16print_gpu_valuesP6__halfS0_S0_Pf_param_1];
	ld.param.u64 	%rd3, [_Z16print_gpu_valuesP6__halfS0_S0_Pf_param_2];
	ld.param.u64 	%rd4, [_Z16print_gpu_valuesP6__halfS0_S0_Pf_param_3];
	cvta.to.global.u64 	%rd5, %rd4;
	cvta.to.global.u64 	%rd6, %rd3;
	cvta.to.global.u64 	%rd7, %rd2;
	cvta.to.global.u64 	%rd8, %rd1;
	add.u64 	%rd9, %SP, 0;
	add.u64 	%rd10, %SPL, 0;
	ld.global.u16 	%rs1, [%rd8];
	// begin inline asm
	{  cvt.f32.f16 %f1, %rs1;}

	// end inline asm
	cvt.f64.f32 	%fd1, %f1;
	ld.global.u16 	%rs2, [%rd7];
	// begin inline asm
	{  cvt.f32.f16 %f2, %rs2;}

	// end inline asm
	cvt.f64.f32 	%fd2, %f2;
	ld.global.u16 	%rs3, [%rd6];
	// begin inline asm
	{  cvt.f32.f16 %f3, %rs3;}

	// end inline asm
	cvt.f64.f32 	%fd3, %f3;
	ld.global.f32 	%f4, [%rd5];
	cvt.f64.f32 	%fd4, %f4;
	st.local.v2.f64 	[%rd10], {%fd1, %fd2};
	st.local.v2.f64 	[%rd10+16], {%fd3, %fd4};
	mov.u64 	%rd11, $str;
	cvta.global.u64 	%rd12, %rd11;
	{ // callseq 0, 0
	.param .b64 param0;
	st.param.b64 	[param0], %rd12;
	.param .b64 param1;
	st.param.b64 	[param1], %rd9;
	.param .b32 retval0;
	call.uni (retval0), 
	vprintf, 
	(
	param0, 
	param1
	);
	ld.param.b32 	%r1, [retval0];
	} // callseq 0
	ret;

}
	// .globl	_Z17convertFp32ToFp16P6__halfPfif
.visible .entry _Z17convertFp32ToFp16P6__halfPfif(
	.param .u64 .ptr .align 1 _Z17convertFp32ToFp16P6__halfPfif_param_0,
	.param .u64 .ptr .align 1 _Z17convertFp32ToFp16P6__halfPfif_param_1,
	.param .u32 _Z17convertFp32ToFp16P6__halfPfif_param_2,
	.param .f32 _Z17convertFp32ToFp16P6__halfPfif_param_3
)
{
	.reg .pred 	%p<3>;
	.reg .b16 	%rs<3>;
	.reg .b32 	%r<6>;
	.reg .b32 	%f<5>;
	.reg .b64 	%rd<13>;

	ld.param.u64 	%rd3, [_Z17convertFp32ToFp16P6__halfPfif_param_0];
	ld.param.u64 	%rd4, [_Z17convertFp32ToFp16P6__halfPfif_param_1];
	ld.param.u32 	%r2, [_Z17convertFp32ToFp16P6__halfPfif_param_2];
	ld.param.f32 	%f1, [_Z17convertFp32ToFp16P6__halfPfif_param_3];
	cvta.to.global.u64 	%rd1, %rd3;
	cvta.to.global.u64 	%rd2, %rd4;
	mov.u32 	%r3, %ntid.x;
	mov.u32 	%r4, %ctaid.x;
	mov.u32 	%r5, %tid.x;
	mad.lo.s32 	%r1, %r3, %r4, %r5;
	setp.ge.s32 	%p1, %r1, %r2;
	@%p1 bra 	$L__BB1_4;
	setp.leu.f32 	%p2, %f1, 0f47000000;
	@%p2 bra 	$L__BB1_3;
	mul.wide.s32 	%rd9, %r1, 4;
	add.s64 	%rd10, %rd2, %rd9;
	ld.global.f32 	%f4, [%rd10];
	div.rn.f32 	%f3, %f4, %f1;
	// begin inline asm
	{  cvt.rn.f16.f32 %rs2, %f3;}

	// end inline asm
	mul.wide.s32 	%rd11, %r1, 2;
	add.s64 	%rd12, %rd1, %rd11;
	st.global.u16 	[%rd12], %rs2;
	bra.uni 	$L__BB1_4;
$L__BB1_3:
	mul.wide.s32 	%rd5, %r1, 2;
	add.s64 	%rd6, %rd1, %rd5;
	mul.wide.s32 	%rd7, %r1, 4;
	add.s64 	%rd8, %rd2, %rd7;
	ld.global.f32 	%f2, [%rd8];
	// begin inline asm
	{  cvt.rn.f16.f32 %rs1, %f2;}

	// end inline asm
	st.global.u16 	[%rd6], %rs1;
$L__BB1_4:
	ret;

}


// ===== COMPILED SASS (sm_100) =====

	.target	sm_100

	.elftype	@"ET_EXEC"


//--------------------- .note.nv.tkinfo           --------------------------
	.section	.note.nv.tkinfo,"",@"SHT_NOTE"
	.sectionflags	@"SHF_NOTE_NV_TKINFO"
	.tkinfo
        /*0018*/ 	.word	0x00000002
        /*0030*/ 	.string	""
        /*0030*/ 	.string	"ptxas"
        /*0030*/ 	.string	"Cuda compilation tools, release 13.0, V13.0.88"
        /*0030*/ 	.string	"Build cuda_13.0.r13.0/compiler.36424714_0"
        /*0030*/ 	.string	"-arch sm_100 -m 64 "



//--------------------- .note.nv.cuinfo           --------------------------
	.section	.note.nv.cuinfo,"",@"SHT_NOTE"
	.sectionflags	@"SHF_NOTE_NV_CUINFO"
        /*0018*/ 	.short	0x0002
        /*001a*/ 	.short	0x0064
        /*001c*/ 	.short	0x0082
	.zero		2


//--------------------- .nv.info                  --------------------------
	.section	.nv.info,"",@"SHT_CUDA_INFO"
	.align	4


	//----- nvinfo : EIATTR_REGCOUNT
	.align		4
        /*0000*/ 	.byte	0x04, 0x2f
        /*0002*/ 	.short	(.L_2 - .L_1)
	.align		4
.L_1:
        /*0004*/ 	.word	index@(_Z16print_gpu_valuesP6__halfS0_S0_Pf)
        /*0008*/ 	.word	0x00000018


	//----- nvinfo : EIATTR_FRAME_SIZE
	.align		4
.L_2:
        /*000c*/ 	.byte	0x04, 0x11
        /*000e*/ 	.short	(.L_4 - .L_3)
	.align		4
.L_3:
        /*0010*/ 	.word	index@(_Z16print_gpu_valuesP6__halfS0_S0_Pf)
        /*0014*/ 	.word	0x00000020


	//----- nvinfo : EIATTR_REGCOUNT
	.align		4
.L_4:
        /*0018*/ 	.byte	0x04, 0x2f
        /*001a*/ 	.short	(.L_6 - .L_5)
	.align		4
.L_5:
        /*001c*/ 	.word	index@(_Z17convertFp32ToFp16P6__halfPfif)
        /*0020*/ 	.word	0x00000010


	//----- nvinfo : EIATTR_FRAME_SIZE
	.align		4
.L_6:
        /*0024*/ 	.byte	0x04, 0x11
        /*0026*/ 	.short	(.L_8 - .L_7)
	.align		4
.L_7:
        /*0028*/ 	.word	index@($__internal_0_$__cuda_sm3x_div_rn_noftz_f32_slowpath)
        /*002c*/ 	.word	0x00000000


	//----- nvinfo : EIATTR_FRAME_SIZE
	.align		4
.L_8:
        /*0030*/ 	.byte	0x04, 0x11
        /*0032*/ 	.short	(.L_10 - .L_9)
	.align		4
.L_9:
        /*0034*/ 	.word	index@(_Z17convertFp32ToFp16P6__halfPfif)
        /*0038*/ 	.word	0x00000000


	//----- nvinfo : EIATTR_MIN_STACK_SIZE
	.align		4
.L_10:
        /*003c*/ 	.byte	0x04, 0x12
        /*003e*/ 	.short	(.L_12 - .L_11)
	.align		4
.L_11:
        /*0040*/ 	.word	index@(_Z17convertFp32ToFp16P6__halfPfif)
        /*0044*/ 	.word	0x00000000


	//----- nvinfo : EIATTR_MIN_STACK_SIZE
	.align		4
.L_12:
        /*0048*/ 	.byte	0x04, 0x12
        /*004a*/ 	.short	(.L_14 - .L_13)
	.align		4
.L_13:
        /*004c*/ 	.word	index@(_Z16print_gpu_valuesP6__halfS0_S0_Pf)
        /*0050*/ 	.word	0x00000020
.L_14:


//--------------------- .nv.compat                --------------------------
	.section	.nv.compat,"",@"SHT_CUDA_COMPAT_INFO"
	.align	4
        /*0000*/ 	.byte	0x02, 0x09, 0x00, 0x00, 0x02, 0x02, 0x01, 0x00, 0x02, 0x05, 0x05, 0x00, 0x03, 0x07, 0x01, 0x01
        /*0010*/ 	.byte	0x02, 0x03, 0x00, 0x00, 0x02, 0x06, 0x01, 0x00, 0x04, 0x0b, 0x08, 0x00, 0x01, 0x00, 0x00, 0x00
        /*0020*/ 	.byte	0x00, 0x00, 0x00, 0x00


//--------------------- .nv.info._Z17convertFp32ToFp16P6__halfPfif --------------------------
	.section	.nv.info._Z17convertFp32ToFp16P6__halfPfif,"",@"SHT_CUDA_INFO"
	.sectionflags	@""
	.align	4


	//----- nvinfo : EIATTR_CUDA_API_VERSION
	.align		4
        /*0000*/ 	.byte	0x04, 0x37
        /*0002*/ 	.short	(.L_16 - .L_15)
.L_15:
        /*0004*/ 	.word	0x00000082


	//----- nvinfo : EIATTR_KPARAM_INFO
	.align		4
.L_16:
        /*0008*/ 	.byte	0x04, 0x17
        /*000a*/ 	.short	(.L_18 - .L_17)
.L_17:
        /*000c*/ 	.word	0x00000000
        /*0010*/ 	.short	0x0003
        /*0012*/ 	.short	0x0014
        /*0014*/ 	.byte	0x00, 0xf0, 0x11, 0x00


	//----- nvinfo : EIATTR_KPARAM_INFO
	.align		4
.L_18:
        /*0018*/ 	.byte	0x04, 0x17
        /*001a*/ 	.short	(.L_20 - .L_19)
.L_19:
        /*001c*/ 	.word	0x00000000
        /*0020*/ 	.short	0x0002
        /*0022*/ 	.short	0x0010
        /*0024*/ 	.byte	0x00, 0xf0, 0x11, 0x00


	//----- nvinfo : EIATTR_KPARAM_INFO
	.align		4
.L_20:
        /*0028*/ 	.byte	0x04, 0x17
        /*002a*/ 	.short	(.L_22 - .L_21)
.L_21:
        /*002c*/ 	.word	0x00000000
        /*0030*/ 	.short	0x0001
        /*0032*/ 	.short	0x0008
        /*0034*/ 	.byte	0x00, 0xf5, 0x21, 0x00


	//----- nvinfo : EIATTR_KPARAM_INFO
	.align		4
.L_22:
        /*0038*/ 	.byte	0x04, 0x17
        /*003a*/ 	.short	(.L_24 - .L_23)
.L_23:
        /*003c*/ 	.word	0x00000000
        /*0040*/ 	.short	0x0000
        /*0042*/ 	.short	0x0000
        /*0044*/ 	.byte	0x00, 0xf5, 0x21, 0x00


	//----- nvinfo : EIATTR_SPARSE_MMA_MASK
	.align		4
.L_24:
        /*0048*/ 	.byte	0x03, 0x50
        /*004a*/ 	.short	0x0000


	//----- nvinfo : EIATTR_MAXREG_COUNT
	.align		4
        /*004c*/ 	.byte	0x03, 0x1b
        /*004e*/ 	.short	0x00ff


	//----- nvinfo : EIATTR_MERCURY_ISA_VERSION
	.align		4
        /*0050*/ 	.byte	0x03, 0x5f
        /*0052*/ 	.short	0x0101


	//----- nvinfo : EIATTR_VRC_CTA_INIT_COUNT
	.align		4
        /*0054*/ 	.byte	0x02, 0x4a
	.zero		1
	.zero		1


	//----- nvinfo : EIATTR_EXIT_INSTR_OFFSETS
	.align		4
        /*0058*/ 	.byte	0x04, 0x1c
        /*005a*/ 	.short	(.L_26 - .L_25)


	//   ....[0]....
.L_25:
        /*005c*/ 	.word	0x00000070


	//   ....[1]....
        /*0060*/ 	.word	0x00000200


	//   ....[2]....
        /*0064*/ 	.word	0x00000280


	//----- nvinfo : EIATTR_CRS_STACK_SIZE
	.align		4
.L_26:
        /*0068*/ 	.byte	0x04, 0x1e
        /*006a*/ 	.short	(.L_28 - .L_27)
.L_27:
        /*006c*/ 	.word	0x00000000


	//----- nvinfo : EIATTR_CBANK_PARAM_SIZE
	.align		4
.L_28:
        /*0070*/ 	.byte	0x03, 0x19
        /*0072*/ 	.short	0x0018


	//----- nvinfo : EIATTR_PARAM_CBANK
	.align		4
        /*0074*/ 	.byte	0x04, 0x0a
        /*0076*/ 	.short	(.L_30 - .L_29)
	.align		4
.L_29:
        /*0078*/ 	.word	index@(.nv.constant0._Z17convertFp32ToFp16P6__halfPfif)
        /*007c*/ 	.short	0x0380
        /*007e*/ 	.short	0x0018


	//----- nvinfo : EIATTR_SW_WAR
	.align		4
.L_30:
        /*0080*/ 	.byte	0x04, 0x36
        /*0082*/ 	.short	(.L_32 - .L_31)
.L_31:
        /*0084*/ 	.word	0x00000008
.L_32:


//--------------------- .nv.info._Z16print_gpu_valuesP6__halfS0_S0_Pf --------------------------
	.section	.nv.info._Z16print_gpu_valuesP6__halfS0_S0_Pf,"",@"SHT_CUDA_INFO"
	.sectionflags	@""
	.align	4


	//----- nvinfo : EIATTR_CUDA_API_VERSION
	.align		4
        /*0000*/ 	.byte	0x04, 0x37
        /*0002*/ 	.short	(.L_34 - .L_33)
.L_33:
        /*0004*/ 	.word	0x00000082


	//----- nvinfo : EIATTR_KPARAM_INFO
	.align		4
.L_34:
        /*0008*/ 	.byte	0x04, 0x17
        /*000a*/ 	.short	(.L_36 - .L_35)
.L_35:
        /*000c*/ 	.word	0x00000000
        /*0010*/ 	.short	0x0003
        /*0012*/ 	.short	0x0018
        /*0014*/ 	.byte	0x00, 0xf5, 0x21, 0x00


	//----- nvinfo : EIATTR_KPARAM_INFO
	.align		4
.L_36:
        /*0018*/ 	.byte	0x04, 0x17
        /*001a*/ 	.short	(.L_38 - .L_37)
.L_37:
        /*001c*/ 	.word	0x00000000
        /*0020*/ 	.short	0x0002
        /*0022*/ 	.short	0x0010
        /*0024*/ 	.byte	0x00, 0xf5, 0x21, 0x00


	//----- nvinfo : EIATTR_KPARAM_INFO
	.align		4
.L_38:
        /*0028*/ 	.byte	0x04, 0x17
        /*002a*/ 	.short	(.L_40 - .L_39)
.L_39:
        /*002c*/ 	.word	0x00000000
        /*0030*/ 	.short	0x0001
        /*0032*/ 	.short	0x0008
        /*0034*/ 	.byte	0x00, 0xf5, 0x21, 0x00


	//----- nvinfo : EIATTR_KPARAM_INFO
	.align		4
.L_40:
        /*0038*/ 	.byte	0x04, 0x17
        /*003a*/ 	.short	(.L_42 - .L_41)
.L_41:
        /*003c*/ 	.word	0x00000000
        /*0040*/ 	.short	0x0000
        /*0042*/ 	.short	0x0000
        /*0044*/ 	.byte	0x00, 0xf5, 0x21, 0x00


	//----- nvinfo : EIATTR_SPARSE_MMA_MASK
	.align		4
.L_42:
        /*0048*/ 	.byte	0x03, 0x50
        /*004a*/ 	.short	0x0000


	//----- nvinfo : EIATTR_MAXREG_COUNT
	.align		4
        /*004c*/ 	.byte	0x03, 0x1b
        /*004e*/ 	.short	0x00ff


	//----- nvinfo : EIATTR_EXTERNS
	.align		4
        /*0050*/ 	.byte	0x04, 0x0f
        /*0052*/ 	.short	(.L_44 - .L_43)


	//   ....[0]....
	.align		4
.L_43:
        /*0054*/ 	.word	index@(vprintf)


	//----- nvinfo : EIATTR_MERCURY_ISA_VERSION
	.align		4
.L_44:
        /*0058*/ 	.byte	0x03, 0x5f
        /*005a*/ 	.short	0x0101


	//----- nvinfo : EIATTR_VRC_CTA_INIT_COUNT
	.align		4
        /*005c*/ 	.byte	0x02, 0x4a
	.zero		1
	.zero		1


	//----- nvinfo : EIATTR_SYSCALL_OFFSETS
	.align		4
        /*0060*/ 	.byte	0x04, 0x46
        /*0062*/ 	.short	(.L_46 - .L_45)


	//   ....[0]....
.L_45:
        /*0064*/ 	.word	0x000001e0


	//----- nvinfo : EIATTR_EXIT_INSTR_OFFSETS
	.align		4
.L_46:
        /*0068*/ 	.byte	0x04, 0x1c
        /*006a*/ 	.short	(.L_48 - .L_47)


	//   ....[0]....
.L_47:
        /*006c*/ 	.word	0x000001f0


	//----- nvinfo : EIATTR_CBANK_PARAM_SIZE
	.align		4
.L_48:
        /*0070*/ 	.byte	0x03, 0x19
        /*0072*/ 	.short	0x0020


	//----- nvinfo : EIATTR_PARAM_CBANK
	.align		4
        /*0074*/ 	.byte	0x04, 0x0a
        /*0076*/ 	.short	(.L_50 - .L_49)
	.align		4
.L_49:
        /*0078*/ 	.word	index@(.nv.constant0._Z16print_gpu_valuesP6__halfS0_S0_Pf)
        /*007c*/ 	.short	0x0380
        /*007e*/ 	.short	0x0020


	//----- nvinfo : EIATTR_SW_WAR
	.align		4
.L_50:
        /*0080*/ 	.byte	0x04, 0x36
        /*0082*/ 	.short	(.L_52 - .L_51)
.L_51:
        /*0084*/ 	.word	0x00000008
.L_52:


//--------------------- .nv.callgraph             --------------------------
	.section	.nv.callgraph,"",@"SHT_CUDA_CALLGRAPH"
	.align	4
	.sectionentsize	8
	.align		4
        /*0000*/ 	.word	0x00000000
	.align		4
        /*0004*/ 	.word	0xffffffff
	.align		4
        /*0008*/ 	.word	index@(_Z16print_gpu_valuesP6__halfS0_S0_Pf)
	.align		4
        /*000c*/ 	.word	index@(vprintf)
	.align		4
        /*0010*/ 	.word	0x00000000
	.align		4
        /*0014*/ 	.word	0xfffffffe
	.align		4
        /*0018*/ 	.word	0x00000000
	.align		4
        /*001c*/ 	.word	0xfffffffd
	.align		4
        /*0020*/ 	.word	0x00000000
	.align		4
        /*0024*/ 	.word	0xfffffffc


//--------------------- .nv.constant4             --------------------------
	.section	.nv.constant4,"a",@progbits
	.align	8
	.align		8
.nv.constant4:
        /*0000*/ 	.dword	$str
	.align		8
        /*0008*/ 	.dword	vprintf


//--------------------- .text._Z17convertFp32ToFp16P6__halfPfif --------------------------
	.section	.text._Z17convertFp32ToFp16P6__halfPfif,"ax",@progbits
	.align	128
        .global         _Z17convertFp32ToFp16P6__halfPfif
        .type           _Z17convertFp32ToFp16P6__halfPfif,@function
        .size           _Z17convertFp32ToFp16P6__halfPfif,(.L_x_17 - _Z17convertFp32ToFp16P6__halfPfif)
        .other          _Z17convertFp32ToFp16P6__halfPfif,@"STO_CUDA_ENTRY STV_DEFAULT"
_Z17convertFp32ToFp16P6__halfPfif:
.text._Z17convertFp32ToFp16P6__halfPfif:
[----:B------:R-:W-:Y:S01]  /*0000*/  LDC R1, c[0x0][0x37c] ;  /* 0x0000df00ff017b82 */ /* 0x000fe20000000800 */
[----:B------:R-:W0:Y:S01]  /*0010*/  S2R R2, SR_CTAID.X ;  /* 0x0000000000027919 */ /* 0x000e220000002500 */
[----:B------:R-:W0:Y:S01]  /*0020*/  LDCU UR4, c[0x0][0x360] ;  /* 0x00006c00ff0477ac */ /* 0x000e220008000800 */
[----:B------:R-:W0:Y:S01]  /*0030*/  S2R R3, SR_TID.X ;  /* 0x0000000000037919 */ /* 0x000e220000002100 */
[----:B------:R-:W1:Y:S01]  /*0040*/  LDCU UR5, c[0x0][0x390] ;  /* 0x00007200ff0577ac */ /* 0x000e620008000800 */
[----:B0-----:R-:W-:-:S05]  /*0050*/  IMAD R2, R2, UR4, R3 ;  /* 0x0000000402027c24 */ /* 0x001fca000f8e0203 */
[----:B-1----:R-:W-:-:S13]  /*0060*/  ISETP.GE.AND P0, PT, R2, UR5, PT ;  /* 0x0000000502007c0c */ /* 0x002fda000bf06270 */
[----:B------:R-:W-:Y:S05]  /*0070*/  @P0 EXIT ;  /* 0x000000000000094d */ /* 0x000fea0003800000 */
[----:B------:R-:W0:Y:S01]  /*0080*/  LDC R9, c[0x0][0x394] ;  /* 0x0000e500ff097b82 */ /* 0x000e220000000800 */
[----:B------:R-:W1:Y:S01]  /*0090*/  LDCU.64 UR4, c[0x0][0x358] ;  /* 0x00006b00ff0477ac */ /* 0x000e620008000a00 */
[----:B0-----:R-:W-:-:S13]  /*00a0*/  FSETP.GT.AND P0, PT, R9, 32768, PT ;  /* 0x470000000900780b */ /* 0x001fda0003f04000 */
[----:B-1----:R-:W-:Y:S05]  /*00b0*/  @!P0 BRA `(.L_x_0) ;  /* 0x0000000000548947 */ /* 0x002fea0003800000 */
[----:B------:R-:W0:Y:S02]  /*00c0*/  LDC.64 R4, c[0x0][0x388] ;  /* 0x0000e200ff047b82 */ /* 0x000e240000000a00 */
[----:B0-----:R-:W-:-:S05]  /*00d0*/  IMAD.WIDE R4, R2, 0x4, R4 ;  /* 0x0000000402047825 */ /* 0x001fca00078e0204 */
[----:B------:R-:W2:Y:S01]  /*00e0*/  LDG.E R0, desc[UR4][R4.64] ;  /* 0x0000000404007981 */ /* 0x000ea2000c1e1900 */
[----:B------:R-:W0:Y:S01]  /*00f0*/  MUFU.RCP R3, R9 ;  /* 0x0000000900037308 */ /* 0x000e220000001000 */
[----:B------:R-:W-:Y:S01]  /*0100*/  BSSY.RECONVERGENT B0, `(.L_x_1) ;  /* 0x000000b000007945 */ /* 0x000fe20003800200 */
[----:B0-----:R-:W-:-:S04]  /*0110*/  FFMA R6, R3, -R9, 1 ;  /* 0x3f80000003067423 */ /* 0x001fc80000000809 */
[----:B------:R-:W-:Y:S02]  /*0120*/  FFMA R3, R3, R6, R3 ;  /* 0x0000000603037223 */ /* 0x000fe40000000003 */
[----:B--2---:R-:W0:Y:S02]  /*0130*/  FCHK P0, R0, R9 ;  /* 0x0000000900007302 */ /* 0x004e240000000000 */
[----:B------:R-:W-:-:S04]  /*0140*/  FFMA R6, R0, R3, RZ ;  /* 0x0000000300067223 */ /* 0x000fc800000000ff */
[----:B------:R-:W-:-:S04]  /*0150*/  FFMA R7, R6, -R9, R0 ;  /* 0x8000000906077223 */ /* 0x000fc80000000000 */
[----:B------:R-:W-:Y:S01]  /*0160*/  FFMA R3, R3, R7, R6 ;  /* 0x0000000703037223 */ /* 0x000fe20000000006 */
[----:B0-----:R-:W-:Y:S06]  /*0170*/  @!P0 BRA `(.L_x_2) ;  /* 0x00000000000c8947 */ /* 0x001fec0003800000 */
[----:B------:R-:W-:-:S07]  /*0180*/  MOV R4, 0x1a0 ;  /* 0x000001a000047802 */ /* 0x000fce0000000f00 */
[----:B------:R-:W-:Y:S05]  /*0190*/  CALL.REL.NOINC `($__internal_0_$__cuda_sm3x_div_rn_noftz_f32_slowpath) ;  /* 0x00000000003c7944 */ /* 0x000fea0003c00000 */
[----:B------:R-:W-:-:S07]  /*01a0*/  IMAD.MOV.U32 R3, RZ, RZ, R0 ;  /* 0x000000ffff037224 */ /* 0x000fce00078e0000 */
.L_x_2:
[----:B------:R-:W-:Y:S05]  /*01b0*/  BSYNC.RECONVERGENT B0 ;  /* 0x0000000000007941 */ /* 0x000fea0003800200 */
.L_x_1:
[----:B------:R-:W0:Y:S01]  /*01c0*/  LDC.64 R4, c[0x0][0x380] ;  /* 0x0000e000ff047b82 */ /* 0x000e220000000a00 */
[----:B------:R-:W-:Y:S01]  /*01d0*/  F2FP.F16.F32.PACK_AB R0, RZ, R3 ;  /* 0x00000003ff00723e */ /* 0x000fe200000000ff */
[----:B0-----:R-:W-:-:S05]  /*01e0*/  IMAD.WIDE R2, R2, 0x2, R4 ;  /* 0x0000000202027825 */ /* 0x001fca00078e0204 */
[----:B------:R-:W-:Y:S01]  /*01f0*/  STG.E.U16 desc[UR4][R2.64], R0 ;  /* 0x0000000002007986 */ /* 0x000fe2000c101504 */
[----:B------:R-:W-:Y:S05]  /*0200*/  EXIT ;  /* 0x000000000000794d */ /* 0x000fea0003800000 */
.L_x_0:
[----:B------:R-:W0:Y:S02]  /*0210*/  LDC.64 R4, c[0x0][0x388] ;  /* 0x0000e200ff047b82 */ /* 0x000e240000000a00 */
[----:B0-----:R-:W-:-:S06]  /*0220*/  IMAD.WIDE R6, R2, 0x4, R4 ;  /* 0x0000000402067825 */ /* 0x001fcc00078e0204 */
[----:B------:R-:W0:Y:S01]  /*0230*/  LDC.64 R4, c[0x0][0x380] ;  /* 0x0000e000ff047b82 */ /* 0x000e220000000a00 */
[----:B------:R-:W2:Y:S01]  /*0240*/  LDG.E R6, desc[UR4][R6.64] ;  /* 0x0000000406067981 */ /* 0x000ea2000c1e1900 */
[----:B0-----:R-:W-:Y:S01]  /*0250*/  IMAD.WIDE R4, R2, 0x2, R4 ;  /* 0x0000000202047825 */ /* 0x001fe200078e0204 */
[----:B--2---:R-:W-:-:S05]  /*0260*/  F2FP.F16.F32.PACK_AB R0, RZ, R6 ;  /* 0x00000006ff00723e */ /* 0x004fca00000000ff */
[----:B------:R-:W-:Y:S01]  /*0270*/  STG.E.U16 desc[UR4][R4.64], R0 ;  /* 0x0000000004007986 */ /* 0x000fe2000c101504 */
[----:B------:R-:W-:Y:S05]  /*0280*/  EXIT ;  /* 0x000000000000794d */ /* 0x000fea0003800000 */
        .weak           $__internal_0_$__cuda_sm3x_div_rn_noftz_f32_slowpath
        .type           $__internal_0_$__cuda_sm3x_div_rn_noftz_f32_slowpath,@function
        .size           $__internal_0_$__cuda_sm3x_div_rn_noftz_f32_slowpath,(.L_x_17 - $__internal_0_$__cuda_sm3x_div_rn_noftz_f32_slowpath)
$__internal_0_$__cuda_sm3x_div_rn_noftz_f32_slowpath:
[----:B------:R-:W0:Y:S01]  /*0290*/  LDC R3, c[0x0][0x394] ;  /* 0x0000e500ff037b82 */ /* 0x000e220000000800 */
[--C-:B------:R-:W-:Y:S01]  /*02a0*/  SHF.R.U32.HI R5, RZ, 0x17, R0.reuse ;  /* 0x00000017ff057819 */ /* 0x100fe20000011600 */
[----:B------:R-:W1:Y:S01]  /*02b0*/  LDCU UR6, c[0x0][0x394] ;  /* 0x00007280ff0677ac */ /* 0x000e620008000800 */
[----:B------:R-:W-:Y:S01]  /*02c0*/  BSSY.RECONVERGENT B1, `(.L_x_3) ;  /* 0x0000064000017945 */ /* 0x000fe20003800200 */
[----:B------:R-:W-:Y:S01]  /*02d0*/  IMAD.MOV.U32 R7, RZ, RZ, R0 ;  /* 0x000000ffff077224 */ /* 0x000fe200078e0000 */
[----:B------:R-:W-:-:S05]  /*02e0*/  LOP3.LUT R5, R5, 0xff, RZ, 0xc0, !PT ;  /* 0x000000ff05057812 */ /* 0x000fca00078ec0ff */
[----:B------:R-:W-:Y:S02]  /*02f0*/  VIADD R10, R5, 0xffffffff ;  /* 0xffffffff050a7836 */ /* 0x000fe40000000000 */
[----:B-1----:R-:W-:Y:S01]  /*0300*/  IMAD.U32 R8, RZ, RZ, UR6 ;  /* 0x00000006ff087e24 */ /* 0x002fe2000f8e00ff */
[----:B0-----:R-:W-:-:S04]  /*0310*/  SHF.R.U32.HI R6, RZ, 0x17, R3 ;  /* 0x00000017ff067819 */ /* 0x001fc80000011603 */
[----:B------:R-:W-:-:S05]  /*0320*/  LOP3.LUT R6, R6, 0xff, RZ, 0xc0, !PT ;  /* 0x000000ff06067812 */ /* 0x000fca00078ec0ff */
[----:B------:R-:W-:-:S05]  /*0330*/  VIADD R11, R6, 0xffffffff ;  /* 0xffffffff060b7836 */ /* 0x000fca0000000000 */
[----:B------:R-:W-:-:S04]  /*0340*/  ISETP.GT.U32.AND P0, PT, R11, 0xfd, PT ;  /* 0x000000fd0b00780c */ /* 0x000fc80003f04070 */
[----:B------:R-:W-:-:S13]  /*0350*/  ISETP.GT.U32.OR P0, PT, R10, 0xfd, P0 ;  /* 0x000000fd0a00780c */ /* 0x000fda0000704470 */
[----:B------:R-:W-:Y:S01]  /*0360*/  @!P0 IMAD.MOV.U32 R9, RZ, RZ, RZ ;  /* 0x000000ffff098224 */ /* 0x000fe200078e00ff */
[----:B------:R-:W-:Y:S06]  /*0370*/  @!P0 BRA `(.L_x_4) ;  /* 0x00000000005c8947 */ /* 0x000fec0003800000 */
[----:B------:R-:W-:Y:S02]  /*0380*/  FSETP.GTU.FTZ.AND P1, PT, |R3|, +INF , PT ;  /* 0x7f8000000300780b */ /* 0x000fe40003f3c200 */
[----:B------:R-:W-:-:S04]  /*0390*/  FSETP.GTU.FTZ.AND P0, PT, |R0|, +INF , PT ;  /* 0x7f8000000000780b */ /* 0x000fc80003f1c200 */
[----:B------:R-:W-:-:S13]  /*03a0*/  PLOP3.LUT P0, PT, P0, P1, PT, 0xf8, 0x8f ;  /* 0x00000000008f781c */ /* 0x000fda0000703f70 */
[----:B------:R-:W-:Y:S05]  /*03b0*/  @P0 BRA `(.L_x_5) ;  /* 0x00000004004c0947 */ /* 0x000fea0003800000 */
[----:B------:R-:W-:-:S13]  /*03c0*/  LOP3.LUT P0, RZ, R8, 0x7fffffff, R7, 0xc8, !PT ;  /* 0x7fffffff08ff7812 */ /* 0x000fda000780c807 */
[----:B------:R-:W-:Y:S05]  /*03d0*/  @!P0 BRA `(.L_x_6) ;  /* 0x00000004003c8947 */ /* 0x000fea0003800000 */
[C---:B------:R-:W-:Y:S02]  /*03e0*/  FSETP.NEU.FTZ.AND P2, PT, |R0|.reuse, +INF , PT ;  /* 0x7f8000000000780b */ /* 0x040fe40003f5d200 */
[----:B------:R-:W-:Y:S02]  /*03f0*/  FSETP.NEU.FTZ.AND P1, PT, |R3|, +INF , PT ;  /* 0x7f8000000300780b */ /* 0x000fe40003f3d200 */
[----:B------:R-:W-:-:S11]  /*0400*/  FSETP.NEU.FTZ.AND P0, PT, |R0|, +INF , PT ;  /* 0x7f8000000000780b */ /* 0x000fd60003f1d200 */
[----:B------:R-:W-:Y:S05]  /*0410*/  @!P1 BRA !P2, `(.L_x_6) ;  /* 0x00000004002c9947 */ /* 0x000fea0005000000 */
[----:B------:R-:W-:-:S04]  /*0420*/  LOP3.LUT P2, RZ, R7, 0x7fffffff, RZ, 0xc0, !PT ;  /* 0x7fffffff07ff7812 */ /* 0x000fc8000784c0ff */
[----:B------:R-:W-:-:S13]  /*0430*/  PLOP3.LUT P1, PT, P1, P2, PT, 0x2f, 0xf2 ;  /* 0x0000000000f2781c */ /* 0x000fda0000f24577 */
[----:B------:R-:W-:Y:S05]  /*0440*/  @P1 BRA `(.L_x_7) ;  /* 0x0000000400181947 */ /* 0x000fea0003800000 */
[----:B------:R-:W-:-:S04]  /*0450*/  LOP3.LUT P1, RZ, R8, 0x7fffffff, RZ, 0xc0, !PT ;  /* 0x7fffffff08ff7812 */ /* 0x000fc8000782c0ff */
[----:B------:R-:W-:-:S13]  /*0460*/  PLOP3.LUT P0, PT, P0, P1, PT, 0x2f, 0xf2 ;  /* 0x0000000000f2781c */ /* 0x000fda0000702577 */
[----:B------:R-:W-:Y:S05]  /*0470*/  @P0 BRA `(.L_x_8) ;  /* 0x0000000400000947 */ /* 0x000fea0003800000 */
[----:B------:R-:W-:Y:S02]  /*0480*/  ISETP.GE.AND P0, PT, R10, RZ, PT ;  /* 0x000000ff0a00720c */ /* 0x000fe40003f06270 */
[----:B------:R-:W-:-:S11]  /*0490*/  ISETP.GE.AND P1, PT, R11, RZ, PT ;  /* 0x000000ff0b00720c */ /* 0x000fd60003f26270 */
[----:B------:R-:W-:Y:S02]  /*04a0*/  @P0 IMAD.MOV.U32 R9, RZ, RZ, RZ ;  /* 0x000000ffff090224 */ /* 0x000fe400078e00ff */
[----:B------:R-:W-:Y:S01]  /*04b0*/  @!P0 FFMA R7, R0, 1.84467440737095516160e+19, RZ ;  /* 0x5f80000000078823 */ /* 0x000fe200000000ff */
[----:B------:R-:W-:Y:S02]  /*04c0*/  @!P0 IMAD.MOV.U32 R9, RZ, RZ, -0x40 ;  /* 0xffffffc0ff098424 */ /* 0x000fe400078e00ff */
[----:B------:R-:W-:Y:S02]  /*04d0*/  @!P1 FFMA R8, R3, 1.84467440737095516160e+19, RZ ;  /* 0x5f80000003089823 */ /* 0x000fe400000000ff */
[----:B------:R-:W-:-:S07]  /*04e0*/  @!P1 VIADD R9, R9, 0x40 ;  /* 0x0000004009099836 */ /* 0x000fce0000000000 */
.L_x_4:
[----:B------:R-:W-:Y:S01]  /*04f0*/  LEA R3, R6, 0xc0800000, 0x17 ;  /* 0xc080000006037811 */ /* 0x000fe200078eb8ff */
[----:B------:R-:W-:Y:S01]  /*0500*/  VIADD R5, R5, 0xffffff81 ;  /* 0xffffff8105057836 */ /* 0x000fe20000000000 */
[----:B------:R-:W-:Y:S03]  /*0510*/  BSSY.RECONVERGENT B2, `(.L_x_9) ;  /* 0x0000035000027945 */ /* 0x000fe60003800200 */
[----:B------:R-:W-:Y:S01]  /*0520*/  IMAD.IADD R3, R8, 0x1, -R3 ;  /* 0x0000000108037824 */ /* 0x000fe200078e0a03 */
[C---:B------:R-:W-:Y:S01]  /*0530*/  IADD3 R6, PT, PT, R5.reuse, 0x7f, -R6 ;  /* 0x0000007f05067810 */ /* 0x040fe20007ffe806 */
[----:B------:R-:W-:Y:S02]  /*0540*/  IMAD R0, R5, -0x800000, R7 ;  /* 0xff80000005007824 */ /* 0x000fe400078e0207 */
[----:B------:R-:W0:Y:S01]  /*0550*/  MUFU.RCP R8, R3 ;  /* 0x0000000300087308 */ /* 0x000e220000001000 */
[----:B------:R-:W-:Y:S01]  /*0560*/  FADD.FTZ R11, -R3, -RZ ;  /* 0x800000ff030b7221 */ /* 0x000fe20000010100 */
[----:B------:R-:W-:-:S03]  /*0570*/  IMAD.IADD R6, R6, 0x1, R9 ;  /* 0x0000000106067824 */ /* 0x000fc600078e0209 */
[----:B0-----:R-:W-:-:S04]  /*0580*/  FFMA R13, R8, R11, 1 ;  /* 0x3f800000080d7423 */ /* 0x001fc8000000000b */
[----:B------:R-:W-:-:S04]  /*0590*/  FFMA R10, R8, R13, R8 ;  /* 0x0000000d080a7223 */ /* 0x000fc80000000008 */
[----:B------:R-:W-:-:S04]  /*05a0*/  FFMA R7, R0, R10, RZ ;  /* 0x0000000a00077223 */ /* 0x000fc800000000ff */
[----:B------:R-:W-:-:S04]  /*05b0*/  FFMA R8, R11, R7, R0 ;  /* 0x000000070b087223 */ /* 0x000fc80000000000 */
[----:B------:R-:W-:-:S04]  /*05c0*/  FFMA R7, R10, R8, R7 ;  /* 0x000000080a077223 */ /* 0x000fc80000000007 */
[----:B------:R-:W-:-:S04]  /*05d0*/  FFMA R8, R11, R7, R0 ;  /* 0x000000070b087223 */ /* 0x000fc80000000000 */
[----:B------:R-:W-:-:S05]  /*05e0*/  FFMA R0, R10, R8, R7 ;  /* 0x000000080a007223 */ /* 0x000fca0000000007 */
[----:B------:R-:W-:-:S04]  /*05f0*/  SHF.R.U32.HI R3, RZ, 0x17, R0 ;  /* 0x00000017ff037819 */ /* 0x000fc80000011600 */
[----:B------:R-:W-:-:S05]  /*0600*/  LOP3.LUT R3, R3, 0xff, RZ, 0xc0, !PT ;  /* 0x000000ff03037812 */ /* 0x000fca00078ec0ff */
[----:B------:R-:W-:-:S04]  /*0610*/  IMAD.IADD R9, R3, 0x1, R6 ;  /* 0x0000000103097824 */ /* 0x000fc800078e0206 */
[----:B------:R-:W-:-:S05]  /*0620*/  VIADD R3, R9, 0xffffffff ;  /* 0xffffffff09037836 */ /* 0x000fca0000000000 */
[----:B------:R-:W-:-:S13]  /*0630*/  ISETP.GE.U32.AND P0, PT, R3, 0xfe, PT ;  /* 0x000000fe0300780c */ /* 0x000fda0003f06070 */
[----:B------:R-:W-:Y:S05]  /*0640*/  @!P0 BRA `(.L_x_10) ;  /* 0x0000000000808947 */ /* 0x000fea0003800000 */
[----:B------:R-:W-:-:S13]  /*0650*/  ISETP.GT.AND P0, PT, R9, 0xfe, PT ;  /* 0x000000fe0900780c */ /* 0x000fda0003f04270 */
[----:B------:R-:W-:Y:S05]  /*0660*/  @P0 BRA `(.L_x_11) ;  /* 0x00000000006c0947 */ /* 0x000fea0003800000 */
[----:B------:R-:W-:-:S13]  /*0670*/  ISETP.GE.AND P0, PT, R9, 0x1, PT ;  /* 0x000000010900780c */ /* 0x000fda0003f06270 */
[----:B------:R-:W-:Y:S05]  /*0680*/  @P0 BRA `(.L_x_12) ;  /* 0x0000000000740947 */ /* 0x000fea0003800000 */
[----:B------:R-:W-:Y:S02]  /*0690*/  ISETP.GE.AND P0, PT, R9, -0x18, PT ;  /* 0xffffffe80900780c */ /* 0x000fe40003f06270 */
[----:B------:R-:W-:-:S11]  /*06a0*/  LOP3.LUT R0, R0, 0x80000000, RZ, 0xc0, !PT ;  /* 0x8000000000007812 */ /* 0x000fd600078ec0ff */
[----:B------:R-:W-:Y:S05]  /*06b0*/  @!P0 BRA `(.L_x_12) ;  /* 0x0000000000688947 */ /* 0x000fea0003800000 */
[CCC-:B------:R-:W-:Y:S01]  /*06c0*/  FFMA.RZ R3, R10.reuse, R8.reuse, R7.reuse ;  /* 0x000000080a037223 */ /* 0x1c0fe2000000c007 */
[CCC-:B------:R-:W-:Y:S01]  /*06d0*/  FFMA.RM R6, R10.reuse, R8.reuse, R7.reuse ;  /* 0x000000080a067223 */ /* 0x1c0fe20000004007 */
[C---:B------:R-:W-:Y:S02]  /*06e0*/  ISETP.NE.AND P2, PT, R9.reuse, RZ, PT ;  /* 0x000000ff0900720c */ /* 0x040fe40003f45270 */
[----:B------:R-:W-:Y:S02]  /*06f0*/  ISETP.NE.AND P1, PT, R9, RZ, PT ;  /* 0x000000ff0900720c */ /* 0x000fe40003f25270 */
[----:B------:R-:W-:Y:S01]  /*0700*/  LOP3.LUT R5, R3, 0x7fffff, RZ, 0xc0, !PT ;  /* 0x007fffff03057812 */ /* 0x000fe200078ec0ff */
[----:B------:R-:W-:Y:S01]  /*0710*/  FFMA.RP R3, R10, R8, R7 ;  /* 0x000000080a037223 */ /* 0x000fe20000008007 */
[----:B------:R-:W-:Y:S02]  /*0720*/  VIADD R8, R9, 0x20 ;  /* 0x0000002009087836 */ /* 0x000fe40000000000 */
[----:B------:R-:W-:Y:S01]  /*0730*/  LOP3.LUT R5, R5, 0x800000, RZ, 0xfc, !PT ;  /* 0x0080000005057812 */ /* 0x000fe200078efcff */
[----:B------:R-:W-:Y:S01]  /*0740*/  IMAD.MOV R7, RZ, RZ, -R9 ;  /* 0x000000ffff077224 */ /* 0x000fe200078e0a09 */
[----:B------:R-:W-:-:S02]  /*0750*/  FSETP.NEU.FTZ.AND P0, PT, R3, R6, PT ;  /* 0x000000060300720b */ /* 0x000fc40003f1d000 */
[----:B------:R-:W-:Y:S02]  /*0760*/  SHF.L.U32 R8, R5, R8, RZ ;  /* 0x0000000805087219 */ /* 0x000fe400000006ff */
[----:B------:R-:W-:Y:S02]  /*0770*/  SEL R6, R7, RZ, P2 ;  /* 0x000000ff07067207 */ /* 0x000fe40001000000 */
[----:B------:R-:W-:Y:S02]  /*0780*/  ISETP.NE.AND P1, PT, R8, RZ, P1 ;  /* 0x000000ff0800720c */ /* 0x000fe40000f25270 */
[----:B------:R-:W-:Y:S02]  /*0790*/  SHF.R.U32.HI R6, RZ, R6, R5 ;  /* 0x00000006ff067219 */ /* 0x000fe40000011605 */
[----:B------:R-:W-:Y:S02]  /*07a0*/  PLOP3.LUT P0, PT, P0, P1, PT, 0xf8, 0x8f ;  /* 0x00000000008f781c */ /* 0x000fe40000703f70 */
[----:B------:R-:W-:-:S02]  /*07b0*/  SHF.R.U32.HI R8, RZ, 0x1, R6 ;  /* 0x00000001ff087819 */ /* 0x000fc40000011606 */
[----:B------:R-:W-:-:S04]  /*07c0*/  SEL R3, RZ, 0x1, !P0 ;  /* 0x00000001ff037807 */ /* 0x000fc80004000000 */
[----:B------:R-:W-:-:S04]  /*07d0*/  LOP3.LUT R3, R3, 0x1, R8, 0xf8, !PT ;  /* 0x0000000103037812 */ /* 0x000fc800078ef808 */
[----:B------:R-:W-:-:S05]  /*07e0*/  LOP3.LUT R3, R3, R6, RZ, 0xc0, !PT ;  /* 0x0000000603037212 */ /* 0x000fca00078ec0ff */
[----:B------:R-:W-:-:S05]  /*07f0*/  IMAD.IADD R3, R8, 0x1, R3 ;  /* 0x0000000108037824 */ /* 0x000fca00078e0203 */
[----:B------:R-:W-:Y:S01]  /*0800*/  LOP3.LUT R0, R3, R0, RZ, 0xfc, !PT ;  /* 0x0000000003007212 */ /* 0x000fe200078efcff */
[----:B------:R-:W-:Y:S06]  /*0810*/  BRA `(.L_x_12) ;  /* 0x0000000000107947 */ /* 0x000fec0003800000 */
.L_x_11:
[----:B------:R-:W-:-:S04]  /*0820*/  LOP3.LUT R0, R0, 0x80000000, RZ, 0xc0, !PT ;  /* 0x8000000000007812 */ /* 0x000fc800078ec0ff */
[----:B------:R-:W-:Y:S01]  /*0830*/  LOP3.LUT R0, R0, 0x7f800000, RZ, 0xfc, !PT ;  /* 0x7f80000000007812 */ /* 0x000fe200078efcff */
[----:B------:R-:W-:Y:S06]  /*0840*/  BRA `(.L_x_12) ;  /* 0x0000000000047947 */ /* 0x000fec0003800000 */
.L_x_10:
[----:B------:R-:W-:-:S07]  /*0850*/  IMAD R0, R6, 0x800000, R0 ;  /* 0x0080000006007824 */ /* 0x000fce00078e0200 */
.L_x_12:
[----:B------:R-:W-:Y:S05]  /*0860*/  BSYNC.RECONVERGENT B2 ;  /* 0x0000000000027941 */ /* 0x000fea0003800200 */
.L_x_9:
[----:B------:R-:W-:Y:S05]  /*0870*/  BRA `(.L_x_13) ;  /* 0x0000000000207947 */ /* 0x000fea0003800000 */
.L_x_8:
[----:B------:R-:W-:-:S04]  /*0880*/  LOP3.LUT R0, R8, 0x80000000, R7, 0x48, !PT ;  /* 0x8000000008007812 */ /* 0x000fc800078e4807 */
[----:B------:R-:W-:Y:S01]  /*0890*/  LOP3.LUT R0, R0, 0x7f800000, RZ, 0xfc, !PT ;  /* 0x7f80000000007812 */ /* 0x000fe200078efcff */
[----:B------:R-:W-:Y:S06]  /*08a0*/  BRA `(.L_x_13) ;  /* 0x0000000000147947 */ /* 0x000fec0003800000 */
.L_x_7:
[----:B------:R-:W-:Y:S01]  /*08b0*/  LOP3.LUT R0, R8, 0x80000000, R7, 0x48, !PT ;  /* 0x8000000008007812 */ /* 0x000fe200078e4807 */
[----:B------:R-:W-:Y:S06]  /*08c0*/  BRA `(.L_x_13) ;  /* 0x00000000000c7947 */ /* 0x000fec0003800000 */
.L_x_6:
[----:B------:R-:W0:Y:S01]  /*08d0*/  MUFU.RSQ R0, -QNAN ;  /* 0xffc0000000007908 */ /* 0x000e220000001400 */
[----:B------:R-:W-:Y:S05]  /*08e0*/  BRA `(.L_x_13) ;  /* 0x0000000000047947 */ /* 0x000fea0003800000 */
.L_x_5:
[----:B------:R-:W-:-:S07]  /*08f0*/  FADD.FTZ R0, R0, R3 ;  /* 0x0000000300007221 */ /* 0x000fce0000010000 */
.L_x_13:
[----:B------:R-:W-:Y:S05]  /*0900*/  BSYNC.RECONVERGENT B1 ;  /* 0x0000000000017941 */ /* 0x000fea0003800200 */
.L_x_3:
[----:B------:R-:W-:-:S04]  /*0910*/  IMAD.MOV.U32 R5, RZ, RZ, 0x0 ;  /* 0x00000000ff057424 */ /* 0x000fc800078e00ff */
[----:B0-----:R-:W-:Y:S05]  /*0920*/  RET.REL.NODEC R4 `(_Z17convertFp32ToFp16P6__halfPfif) ;  /* 0xfffffff404b47950 */ /* 0x001fea0003c3ffff */
.L_x_14:
[----:B------:R-:W-:-:S00]  /*0930*/  BRA `(.L_x_14) ;  /* 0xfffffffc00fc7947 */ /* 0x000fc0000383ffff */
[----:B------:R-:W-:-:S00]  /*0940*/  NOP ;  /* 0x0000000000007918 */ /* 0x000fc00000000000 */
        /* <DEDUP_REMOVED lines=11> */
.L_x_17:


//--------------------- .text._Z16print_gpu_valuesP6__halfS0_S0_Pf --------------------------
	.section	.text._Z16print_gpu_valuesP6__halfS0_S0_Pf,"ax",@progbits
	.align	128
        .global         _Z16print_gpu_valuesP6__halfS0_S0_Pf
        .type           _Z16print_gpu_valuesP6__halfS0_S0_Pf,@function
        .size           _Z16print_gpu_valuesP6__halfS0_S0_Pf,(.L_x_19 - _Z16print_gpu_valuesP6__halfS0_S0_Pf)
        .other          _Z16print_gpu_valuesP6__halfS0_S0_Pf,@"STO_CUDA_ENTRY STV_DEFAULT"
_Z16print_gpu_valuesP6__halfS0_S0_Pf:
.text._Z16print_gpu_valuesP6__halfS0_S0_Pf:
[----:B------:R-:W0:Y:S08]  /*0000*/  LDC R1, c[0x0][0x37c] ;  /* 0x0000df00ff017b82 */ /* 0x000e300000000800 */
[----:B------:R-:W1:Y:S01]  /*0010*/  LDC.64 R2, c[0x0][0x380] ;  /* 0x0000e000ff027b82 */ /* 0x000e620000000a00 */
[----:B------:R-:W1:Y:S01]  /*0020*/  LDCU.64 UR4, c[0x0][0x358] ;  /* 0x00006b00ff0477ac */ /* 0x000e620008000a00 */
[----:B0-----:R-:W-:Y:S01]  /*0030*/  VIADD R1, R1, 0xffffffe0 ;  /* 0xffffffe001017836 */ /* 0x001fe20000000000 */
[----:B------:R-:W0:Y:S05]  /*0040*/  LDCU.64 UR6, c[0x4][URZ] ;  /* 0x01000000ff0677ac */ /* 0x000e2a0008000a00 */
[----:B------:R-:W2:Y:S08]  /*0050*/  LDC.64 R4, c[0x0][0x388] ;  /* 0x0000e200ff047b82 */ /* 0x000eb00000000a00 */
[----:B------:R-:W3:Y:S08]  /*0060*/  LDC.64 R6, c[0x0][0x390] ;  /* 0x0000e400ff067b82 */ /* 0x000ef00000000a00 */
[----:B------:R-:W4:Y:S01]  /*0070*/  LDC.64 R16, c[0x0][0x398] ;  /* 0x0000e600ff107b82 */ /* 0x000f220000000a00 */
[----:B-1----:R-:W5:Y:S04]  /*0080*/  LDG.E.U16 R2, desc[UR4][R2.64] ;  /* 0x0000000402027981 */ /* 0x002f68000c1e1500 */
[----:B--2---:R0:W2:Y:S04]  /*0090*/  LDG.E.U16 R4, desc[UR4][R4.64] ;  /* 0x0000000404047981 */ /* 0x0040a8000c1e1500 */
[----:B---3--:R-:W3:Y:S04]  /*00a0*/  LDG.E.U16 R6, desc[UR4][R6.64] ;  /* 0x0000000406067981 */ /* 0x008ee8000c1e1500 */
[----:B----4-:R-:W4:Y:S01]  /*00b0*/  LDG.E R10, desc[UR4][R16.64] ;  /* 0x00000004100a7981 */ /* 0x010f22000c1e1900 */
[----:B------:R-:W-:Y:S01]  /*00c0*/  MOV R0, 0x8 ;  /* 0x0000000800007802 */ /* 0x000fe20000000f00 */
[----:B------:R-:W1:Y:S01]  /*00d0*/  LDCU UR4, c[0x0][0x2f8] ;  /* 0x00005f00ff0477ac */ /* 0x000e620008000800 */
[----:B------:R-:W1:Y:S01]  /*00e0*/  LDCU UR5, c[0x0][0x2fc] ;  /* 0x00005f80ff0577ac */ /* 0x000e620008000800 */
[----:B0-----:R-:W-:Y:S01]  /*00f0*/  MOV R5, UR7 ;  /* 0x0000000700057c02 */ /* 0x001fe20008000f00 */
[----:B-----5:R-:W-:-:S02]  /*0100*/  HADD2.F32 R12, -RZ, R2.H0_H0 ;  /* 0x20000002ff0c7230 */ /* 0x020fc40000004100 */
[----:B--2---:R-:W-:-:S04]  /*0110*/  HADD2.F32 R14, -RZ, R4.H0_H0 ;  /* 0x20000004ff0e7230 */ /* 0x004fc80000004100 */
[----:B------:R-:W-:Y:S01]  /*0120*/  F2F.F64.F32 R12, R12 ;  /* 0x0000000c000c7310 */ /* 0x000fe20000201800 */
[----:B---3--:R-:W-:-:S07]  /*0130*/  HADD2.F32 R8, -RZ, R6.H0_H0 ;  /* 0x20000006ff087230 */ /* 0x008fce0000004100 */
[----:B------:R-:W0:Y:S08]  /*0140*/  F2F.F64.F32 R14, R14 ;  /* 0x0000000e000e7310 */ /* 0x000e300000201800 */
[----:B----4-:R-:W-:Y:S08]  /*0150*/  F2F.F64.F32 R10, R10 ;  /* 0x0000000a000a7310 */ /* 0x010ff00000201800 */
[----:B------:R-:W2:Y:S01]  /*0160*/  F2F.F64.F32 R8, R8 ;  /* 0x0000000800087310 */ /* 0x000ea20000201800 */
[----:B0-----:R0:W-:Y:S01]  /*0170*/  STL.128 [R1], R12 ;  /* 0x0000000c01007387 */ /* 0x0011e20000100c00 */
[----:B------:R0:W3:Y:S03]  /*0180*/  LDC.64 R2, c[0x4][R0] ;  /* 0x0100000000027b82 */ /* 0x0000e60000000a00 */
[----:B--2---:R0:W-:Y:S01]  /*0190*/  STL.128 [R1+0x10], R8 ;  /* 0x0000100801007387 */ /* 0x0041e20000100c00 */
[----:B-1----:R-:W-:Y:S01]  /*01a0*/  IADD3 R6, P0, PT, R1, UR4, RZ ;  /* 0x0000000401067c10 */ /* 0x002fe2000ff1e0ff */
[----:B------:R-:W-:-:S03]  /*01b0*/  IMAD.U32 R4, RZ, RZ, UR6 ;  /* 0x00000006ff047e24 */ /* 0x000fc6000f8e00ff */
[----:B------:R-:W-:-:S09]  /*01c0*/  IADD3.X R7, PT, PT, RZ, UR5, RZ, P0, !PT ;  /* 0x00000005ff077c10 */ /* 0x000fd200087fe4ff */
[----:B------:R-:W-:-:S07]  /*01d0*/  LEPC R20, `(.L_x_15) ;  /* 0x000000001014794e */ /* 0x000fce0000000000 */
[----:B0--3--:R-:W-:Y:S05]  /*01e0*/  CALL.ABS.NOINC R2 ;  /* 0x0000000002007343 */ /* 0x009fea0003c00000 */
.L_x_15:
[----:B------:R-:W-:Y:S05]  /*01f0*/  EXIT ;  /* 0x000000000000794d */ /* 0x000fea0003800000 */
.L_x_16:
        /* <DEDUP_REMOVED lines=16> */
.L_x_19:


//--------------------- .nv.global.init           --------------------------
	.section	.nv.global.init,"aw",@progbits
.nv.global.init:
	.type		$str,@object
	.size		$str,(.L_0 - $str)
$str:
        /*0000*/ 	.byte	0x61, 0x20, 0x25, 0x66, 0x2c, 0x20, 0x62, 0x20, 0x25, 0x66, 0x2c, 0x20, 0x63, 0x5f, 0x68, 0x61
        /*0010*/ 	.byte	0x6c, 0x66, 0x20, 0x25, 0x66, 0x2c, 0x20, 0x63, 0x5f, 0x66, 0x6c, 0x6f, 0x61, 0x74, 0x20, 0x25
        /*0020*/ 	.byte	0x66, 0x0a, 0x00
.L_0:


//--------------------- .nv.shared.reserved.0     --------------------------
	.section	.nv.shared.reserved.0,"aw",@nobits
	.weak		__nv_reservedSMEM_offset_0_alias
	.size		__nv_reservedSMEM_offset_0_alias, 0, 64
	.other		__nv_reservedSMEM_offset_0_alias,@"STO_CUDA_RESERVED_SHARED STV_DEFAULT"
__nv_reservedSMEM_offset_0_alias:
	.zero		0
	.zero		64


//--------------------- .nv.constant0._Z17convertFp32ToFp16P6__halfPfif --------------------------
	.section	.nv.constant0._Z17convertFp32ToFp16P6__halfPfif,"a",@progbits
	.sectionflags	@""
	.align	4
.nv.constant0._Z17convertFp32ToFp16P6__halfPfif:
	.zero		920


//--------------------- .nv.constant0._Z16print_gpu_valuesP6__halfS0_S0_Pf --------------------------
	.section	.nv.constant0._Z16print_gpu_valuesP6__halfS0_S0_Pf,"a",@progbits
	.sectionflags	@""
	.align	4
.nv.constant0._Z16print_gpu_valuesP6__halfS0_S0_Pf:
	.zero		928


//--------------------- SYMBOLS --------------------------

	.type		.nv.reservedSmem.offset0,@object
	.size		.nv.reservedSmem.offset0,0x4
	.type		vprintf,@function
